//
// Generated by NVIDIA NVVM Compiler
//
// Compiler Build ID: CL-36424714
// Cuda compilation tools, release 13.0, V13.0.88
// Based on NVVM 20.0.0
//

.version 9.0
.target sm_100
.address_size 64

	// .globl	_Z13kernel_smoothPhiiS_

.visible .entry _Z13kernel_smoothPhiiS_(
	.param .u64 .ptr .align 1 _Z13kernel_smoothPhiiS__param_0,
	.param .u32 _Z13kernel_smoothPhiiS__param_1,
	.param .u32 _Z13kernel_smoothPhiiS__param_2,
	.param .u64 .ptr .align 1 _Z13kernel_smoothPhiiS__param_3
)
{
	.reg .pred 	%p<6>;
	.reg .b16 	%rs<13>;
	.reg .b32 	%r<101>;
	.reg .b64 	%rd<62>;

	ld.param.u64 	%rd1, [_Z13kernel_smoothPhiiS__param_0];
	ld.param.u32 	%r4, [_Z13kernel_smoothPhiiS__param_1];
	ld.param.u32 	%r5, [_Z13kernel_smoothPhiiS__param_2];
	ld.param.u64 	%rd2, [_Z13kernel_smoothPhiiS__param_3];
	mov.u32 	%r7, %ntid.x;
	mov.u32 	%r8, %ctaid.x;
	mov.u32 	%r9, %tid.x;
	mad.lo.s32 	%r1, %r7, %r8, %r9;
	mov.u32 	%r10, %ntid.y;
	mov.u32 	%r11, %ctaid.y;
	mov.u32 	%r12, %tid.y;
	mad.lo.s32 	%r13, %r10, %r11, %r12;
	add.s32 	%r14, %r4, -1;
	add.s32 	%r3, %r1, -1;
	setp.ge.u32 	%p1, %r3, %r14;
	setp.eq.s32 	%p2, %r13, 0;
	or.pred  	%p3, %p2, %p1;
	add.s32 	%r15, %r5, -3;
	setp.gt.u32 	%p4, %r13, %r15;
	or.pred  	%p5, %p3, %p4;
	@%p5 bra 	$L__BB0_2;
	cvta.to.global.u64 	%rd3, %rd1;
	cvta.to.global.u64 	%rd4, %rd2;
	add.s32 	%r16, %r13, -1;
	mul.lo.s32 	%r17, %r16, %r4;
	add.s32 	%r18, %r17, %r3;
	add.s32 	%r19, %r18, %r4;
	add.s32 	%r20, %r19, %r4;
	add.s32 	%r21, %r17, %r1;
	mul.lo.s32 	%r22, %r18, 3;
	cvt.u64.u32 	%rd5, %r22;
	add.s64 	%rd6, %rd3, %rd5;
	ld.global.u8 	%r23, [%rd6];
	mul.lo.s32 	%r24, %r19, 3;
	cvt.u64.u32 	%rd7, %r24;
	add.s64 	%rd8, %rd3, %rd7;
	ld.global.u8 	%r25, [%rd8];
	add.s32 	%r26, %r25, %r23;
	mul.lo.s32 	%r27, %r20, 3;
	cvt.u64.u32 	%rd9, %r27;
	add.s64 	%rd10, %rd3, %rd9;
	ld.global.u8 	%r28, [%rd10];
	add.s32 	%r29, %r26, %r28;
	mul.lo.s32 	%r30, %r21, 3;
	cvt.u64.u32 	%rd11, %r30;
	add.s64 	%rd12, %rd3, %rd11;
	ld.global.u8 	%r31, [%rd12];
	add.s32 	%r32, %r29, %r31;
	add.s32 	%r33, %r24, 3;
	cvt.u64.u32 	%rd13, %r33;
	add.s64 	%rd14, %rd3, %rd13;
	ld.global.u8 	%rs1, [%rd14];
	mul.wide.u16 	%r34, %rs1, 2;
	add.s32 	%r35, %r32, %r34;
	add.s32 	%r36, %r27, 3;
	cvt.u64.u32 	%rd15, %r36;
	add.s64 	%rd16, %rd3, %rd15;
	ld.global.u8 	%r37, [%rd16];
	add.s32 	%r38, %r35, %r37;
	add.s32 	%r39, %r22, 6;
	cvt.u64.u32 	%rd17, %r39;
	add.s64 	%rd18, %rd3, %rd17;
	ld.global.u8 	%r40, [%rd18];
	add.s32 	%r41, %r38, %r40;
	add.s32 	%r42, %r24, 6;
	cvt.u64.u32 	%rd19, %r42;
	add.s64 	%rd20, %rd3, %rd19;
	ld.global.u8 	%r43, [%rd20];
	add.s32 	%r44, %r41, %r43;
	add.s32 	%r45, %r27, 6;
	cvt.u64.u32 	%rd21, %r45;
	add.s64 	%rd22, %rd3, %rd21;
	ld.global.u8 	%r46, [%rd22];
	add.s32 	%r47, %r44, %r46;
	cvt.u16.u32 	%rs2, %r47;
	mul.hi.u16 	%rs3, %rs2, -13107;
	shr.u16 	%rs4, %rs3, 3;
	add.s32 	%r48, %r22, 1;
	cvt.u64.u32 	%rd23, %r48;
	add.s64 	%rd24, %rd3, %rd23;
	ld.global.u8 	%r49, [%rd24];
	mul.lo.s32 	%r50, %r4, 3;
	add.s32 	%r51, %r48, %r50;
	cvt.u64.u32 	%rd25, %r51;
	add.s64 	%rd26, %rd3, %rd25;
	ld.global.u8 	%r52, [%rd26];
	add.s32 	%r53, %r52, %r49;
	add.s32 	%r54, %r51, %r50;
	cvt.u64.u32 	%rd27, %r54;
	add.s64 	%rd28, %rd3, %rd27;
	ld.global.u8 	%r55, [%rd28];
	add.s32 	%r56, %r53, %r55;
	add.s32 	%r57, %r22, 4;
	cvt.u64.u32 	%rd29, %r57;
	add.s64 	%rd30, %rd3, %rd29;
	ld.global.u8 	%r58, [%rd30];
	add.s32 	%r59, %r56, %r58;
	add.s32 	%r60, %r51, 3;
	cvt.u64.u32 	%rd31, %r60;
	add.s64 	%rd32, %rd3, %rd31;
	ld.global.u8 	%rs5, [%rd32];
	mul.wide.u16 	%r61, %rs5, 2;
	add.s32 	%r62, %r59, %r61;
	add.s32 	%r63, %r54, 3;
	cvt.u64.u32 	%rd33, %r63;
	add.s64 	%rd34, %rd3, %rd33;
	ld.global.u8 	%r64, [%rd34];
	add.s32 	%r65, %r62, %r64;
	add.s32 	%r66, %r22, 7;
	cvt.u64.u32 	%rd35, %r66;
	add.s64 	%rd36, %rd3, %rd35;
	ld.global.u8 	%r67, [%rd36];
	add.s32 	%r68, %r65, %r67;
	add.s32 	%r69, %r51, 6;
	cvt.u64.u32 	%rd37, %r69;
	add.s64 	%rd38, %rd3, %rd37;
	ld.global.u8 	%r70, [%rd38];
	add.s32 	%r71, %r68, %r70;
	add.s32 	%r72, %r54, 6;
	cvt.u64.u32 	%rd39, %r72;
	add.s64 	%rd40, %rd3, %rd39;
	ld.global.u8 	%r73, [%rd40];
	add.s32 	%r74, %r71, %r73;
	cvt.u16.u32 	%rs6, %r74;
	mul.hi.u16 	%rs7, %rs6, -13107;
	shr.u16 	%rs8, %rs7, 3;
	add.s32 	%r75, %r22, 2;
	cvt.u64.u32 	%rd41, %r75;
	add.s64 	%rd42, %rd3, %rd41;
	ld.global.u8 	%r76, [%rd42];
	add.s32 	%r77, %r51, 1;
	cvt.u64.u32 	%rd43, %r77;
	add.s64 	%rd44, %rd3, %rd43;
	ld.global.u8 	%r78, [%rd44];
	add.s32 	%r79, %r78, %r76;
	add.s32 	%r80, %r54, 1;
	cvt.u64.u32 	%rd45, %r80;
	add.s64 	%rd46, %rd3, %rd45;
	ld.global.u8 	%r81, [%rd46];
	add.s32 	%r82, %r79, %r81;
	add.s32 	%r83, %r22, 5;
	cvt.u64.u32 	%rd47, %r83;
	add.s64 	%rd48, %rd3, %rd47;
	ld.global.u8 	%r84, [%rd48];
	add.s32 	%r85, %r82, %r84;
	add.s32 	%r86, %r51, 4;
	cvt.u64.u32 	%rd49, %r86;
	add.s64 	%rd50, %rd3, %rd49;
	ld.global.u8 	%rs9, [%rd50];
	mul.wide.u16 	%r87, %rs9, 2;
	add.s32 	%r88, %r85, %r87;
	add.s32 	%r89, %r54, 4;
	cvt.u64.u32 	%rd51, %r89;
	add.s64 	%rd52, %rd3, %rd51;
	ld.global.u8 	%r90, [%rd52];
	add.s32 	%r91, %r88, %r90;
	add.s32 	%r92, %r22, 8;
	cvt.u64.u32 	%rd53, %r92;
	add.s64 	%rd54, %rd3, %rd53;
	ld.global.u8 	%r93, [%rd54];
	add.s32 	%r94, %r91, %r93;
	add.s32 	%r95, %r51, 7;
	cvt.u64.u32 	%rd55, %r95;
	add.s64 	%rd56, %rd3, %rd55;
	ld.global.u8 	%r96, [%rd56];
	add.s32 	%r97, %r94, %r96;
	add.s32 	%r98, %r54, 7;
	cvt.u64.u32 	%rd57, %r98;
	add.s64 	%rd58, %rd3, %rd57;
	ld.global.u8 	%r99, [%rd58];
	add.s32 	%r100, %r97, %r99;
	cvt.u16.u32 	%rs10, %r100;
	mul.hi.u16 	%rs11, %rs10, -13107;
	shr.u16 	%rs12, %rs11, 3;
	add.s64 	%rd59, %rd4, %rd13;
	st.global.u8 	[%rd59], %rs4;
	add.s64 	%rd60, %rd4, %rd31;
	st.global.u8 	[%rd60], %rs8;
	add.s64 	%rd61, %rd4, %rd49;
	st.global.u8 	[%rd61], %rs12;
$L__BB0_2:
	ret;

}


// ===== COMPILED SASS (sm_100) =====

	.target	sm_100

	.elftype	@"ET_EXEC"


//--------------------- .note.nv.tkinfo           --------------------------
	.section	.note.nv.tkinfo,"",@"SHT_NOTE"
	.sectionflags	@"SHF_NOTE_NV_TKINFO"
	.tkinfo
        /*0018*/ 	.word	0x00000002
        /*0030*/ 	.string	""
        /*0030*/ 	.string	"ptxas"
        /*0030*/ 	.string	"Cuda compilation tools, release 13.0, V13.0.88"
        /*0030*/ 	.string	"Build cuda_13.0.r13.0/compiler.36424714_0"
        /*0030*/ 	.string	"-arch sm_100 -m 64 "



//--------------------- .note.nv.cuinfo           --------------------------
	.section	.note.nv.cuinfo,"",@"SHT_NOTE"
	.sectionflags	@"SHF_NOTE_NV_CUINFO"
        /*0018*/ 	.short	0x0002
        /*001a*/ 	.short	0x0064
        /*001c*/ 	.short	0x0082
	.zero		2


//--------------------- .nv.info                  --------------------------
	.section	.nv.info,"",@"SHT_CUDA_INFO"
	.align	4


	//----- nvinfo : EIATTR_REGCOUNT
	.align		4
        /*0000*/ 	.byte	0x04, 0x2f
        /*0002*/ 	.short	(.L_1 - .L_0)
	.align		4
.L_0:
        /*0004*/ 	.word	index@(_Z13kernel_smoothPhiiS_)
        /*0008*/ 	.word	0x00000022


	//----- nvinfo : EIATTR_FRAME_SIZE
	.align		4
.L_1:
        /*000c*/ 	.byte	0x04, 0x11
        /*000e*/ 	.short	(.L_3 - .L_2)
	.align		4
.L_2:
        /*0010*/ 	.word	index@(_Z13kernel_smoothPhiiS_)
        /*0014*/ 	.word	0x00000000


	//----- nvinfo : EIATTR_MIN_STACK_SIZE
	.align		4
.L_3:
        /*0018*/ 	.byte	0x04, 0x12
        /*001a*/ 	.short	(.L_5 - .L_4)
	.align		4
.L_4:
        /*001c*/ 	.word	index@(_Z13kernel_smoothPhiiS_)
        /*0020*/ 	.word	0x00000000
.L_5:


//--------------------- .nv.compat                --------------------------
	.section	.nv.compat,"",@"SHT_CUDA_COMPAT_INFO"
	.align	4
        /*0000*/ 	.byte	0x02, 0x09, 0x00, 0x00, 0x02, 0x02, 0x01, 0x00, 0x02, 0x05, 0x05, 0x00, 0x03, 0x07, 0x01, 0x01
        /*0010*/ 	.byte	0x02, 0x03, 0x00, 0x00, 0x02, 0x06, 0x01, 0x00, 0x04, 0x0b, 0x08, 0x00, 0x09, 0x00, 0x00, 0x00
        /*0020*/ 	.byte	0x00, 0x00, 0x00, 0x00


//--------------------- .nv.info._Z13kernel_smoothPhiiS_ --------------------------
	.section	.nv.info._Z13kernel_smoothPhiiS_,"",@"SHT_CUDA_INFO"
	.sectionflags	@""
	.align	4


	//----- nvinfo : EIATTR_CUDA_API_VERSION
	.align		4
        /*0000*/ 	.byte	0x04, 0x37
        /*0002*/ 	.short	(.L_7 - .L_6)
.L_6:
        /*0004*/ 	.word	0x00000082


	//----- nvinfo : EIATTR_KPARAM_INFO
	.align		4
.L_7:
        /*0008*/ 	.byte	0x04, 0x17
        /*000a*/ 	.short	(.L_9 - .L_8)
.L_8:
        /*000c*/ 	.word	0x00000000
        /*0010*/ 	.short	0x0003
        /*0012*/ 	.short	0x0010
        /*0014*/ 	.byte	0x00, 0xf5, 0x21, 0x00


	//----- nvinfo : EIATTR_KPARAM_INFO
	.align		4
.L_9:
        /*0018*/ 	.byte	0x04, 0x17
        /*001a*/ 	.short	(.L_11 - .L_10)
.L_10:
        /*001c*/ 	.word	0x00000000
        /*0020*/ 	.short	0x0002
        /*0022*/ 	.short	0x000c
        /*0024*/ 	.byte	0x00, 0xf0, 0x11, 0x00


	//----- nvinfo : EIATTR_KPARAM_INFO
	.align		4
.L_11:
        /*0028*/ 	.byte	0x04, 0x17
        /*002a*/ 	.short	(.L_13 - .L_12)
.L_12:
        /*002c*/ 	.word	0x00000000
        /*0030*/ 	.short	0x0001
        /*0032*/ 	.short	0x0008
        /*0034*/ 	.byte	0x00, 0xf0, 0x11, 0x00


	//----- nvinfo : EIATTR_KPARAM_INFO
	.align		4
.L_13:
        /*0038*/ 	.byte	0x04, 0x17
        /*003a*/ 	.short	(.L_15 - .L_14)
.L_14:
        /*003c*/ 	.word	0x00000000
        /*0040*/ 	.short	0x0000
        /*0042*/ 	.short	0x0000
        /*0044*/ 	.byte	0x00, 0xf5, 0x21, 0x00


	//----- nvinfo : EIATTR_SPARSE_MMA_MASK
	.align		4
.L_15:
        /*0048*/ 	.byte	0x03, 0x50
        /*004a*/ 	.short	0x0000


	//----- nvinfo : EIATTR_MAXREG_COUNT
	.align		4
        /*004c*/ 	.byte	0x03, 0x1b
        /*004e*/ 	.short	0x00ff


	//----- nvinfo : EIATTR_MERCURY_ISA_VERSION
	.align		4
        /*0050*/ 	.byte	0x03, 0x5f
        /*0052*/ 	.short	0x0101


	//----- nvinfo : EIATTR_VRC_CTA_INIT_COUNT
	.align		4
        /*0054*/ 	.byte	0x02, 0x4a
	.zero		1
	.zero		1


	//----- nvinfo : EIATTR_EXIT_INSTR_OFFSETS
	.align		4
        /*0058*/ 	.byte	0x04, 0x1c
        /*005a*/ 	.short	(.L_17 - .L_16)


	//   ....[0]....
.L_16:
        /*005c*/ 	.word	0x00000100


	//   ....[1]....
        /*0060*/ 	.word	0x00000a30


	//----- nvinfo : EIATTR_CBANK_PARAM_SIZE
	.align		4
.L_17:
        /*0064*/ 	.byte	0x03, 0x19
        /*0066*/ 	.short	0x0018


	//----- nvinfo : EIATTR_PARAM_CBANK
	.align		4
        /*0068*/ 	.byte	0x04, 0x0a
        /*006a*/ 	.short	(.L_19 - .L_18)
	.align		4
.L_18:
        /*006c*/ 	.word	index@(.nv.constant0._Z13kernel_smoothPhiiS_)
        /*0070*/ 	.short	0x0380
        /*0072*/ 	.short	0x0018


	//----- nvinfo : EIATTR_SW_WAR
	.align		4
.L_19:
        /*0074*/ 	.byte	0x04, 0x36
        /*0076*/ 	.short	(.L_21 - .L_20)
.L_20:
        /*0078*/ 	.word	0x00000008
.L_21:


//--------------------- .nv.callgraph             --------------------------
	.section	.nv.callgraph,"",@"SHT_CUDA_CALLGRAPH"
	.align	4
	.sectionentsize	8
	.align		4
        /*0000*/ 	.word	0x00000000
	.align		4
        /*0004*/ 	.word	0xffffffff
	.align		4
        /*0008*/ 	.word	0x00000000
	.align		4
        /*000c*/ 	.word	0xfffffffe
	.align		4
        /*0010*/ 	.word	0x00000000
	.align		4
        /*0014*/ 	.word	0xfffffffd
	.align		4
        /*0018*/ 	.word	0x00000000
	.align		4
        /*001c*/ 	.word	0xfffffffc


//--------------------- .text._Z13kernel_smoothPhiiS_ --------------------------
	.section	.text._Z13kernel_smoothPhiiS_,"ax",@progbits
	.align	128
        .global         _Z13kernel_smoothPhiiS_
        .type           _Z13kernel_smoothPhiiS_,@function
        .size           _Z13kernel_smoothPhiiS_,(.L_x_1 - _Z13kernel_smoothPhiiS_)
        .other          _Z13kernel_smoothPhiiS_,@"STO_CUDA_ENTRY STV_DEFAULT"
_Z13kernel_smoothPhiiS_:
.text._Z13kernel_smoothPhiiS_:
[----:B------:R-:W-:Y:S01]  /*0000*/  LDC R1, c[0x0][0x37c] ;  /* 0x0000df00ff017b82 */ /* 0x000fe20000000800 */
[----:B------:R-:W0:Y:S07]  /*0010*/  S2R R11, SR_CTAID.X ;  /* 0x00000000000b7919 */ /* 0x000e2e0000002500 */
[----:B------:R-:W1:Y:S01]  /*0020*/  LDC.64 R2, c[0x0][0x388] ;  /* 0x0000e200ff027b82 */ /* 0x000e620000000a00 */
[----:B------:R-:W0:Y:S01]  /*0030*/  LDCU UR4, c[0x0][0x360] ;  /* 0x00006c00ff0477ac */ /* 0x000e220008000800 */
[----:B------:R-:W0:Y:S01]  /*0040*/  S2R R0, SR_TID.X ;  /* 0x0000000000007919 */ /* 0x000e220000002100 */
[----:B------:R-:W2:Y:S01]  /*0050*/  LDCU UR5, c[0x0][0x364] ;  /* 0x00006c80ff0577ac */ /* 0x000ea20008000800 */
[----:B------:R-:W2:Y:S01]  /*0060*/  S2R R6, SR_CTAID.Y ;  /* 0x0000000000067919 */ /* 0x000ea20000002600 */
[----:B------:R-:W2:Y:S01]  /*0070*/  S2R R7, SR_TID.Y ;  /* 0x0000000000077919 */ /* 0x000ea20000002200 */
[----:B-1----:R-:W-:-:S02]  /*0080*/  VIADD R4, R2, 0xffffffff ;  /* 0xffffffff02047836 */ /* 0x002fc40000000000 */
[----:B------:R-:W-:Y:S02]  /*0090*/  VIADD R3, R3, 0xfffffffd ;  /* 0xfffffffd03037836 */ /* 0x000fe40000000000 */
[----:B0-----:R-:W-:-:S04]  /*00a0*/  IMAD R11, R11, UR4, R0 ;  /* 0x000000040b0b7c24 */ /* 0x001fc8000f8e0200 */
[----:B------:R-:W-:Y:S02]  /*00b0*/  VIADD R5, R11, 0xffffffff ;  /* 0xffffffff0b057836 */ /* 0x000fe40000000000 */
[----:B--2---:R-:W-:-:S03]  /*00c0*/  IMAD R0, R6, UR5, R7 ;  /* 0x0000000506007c24 */ /* 0x004fc6000f8e0207 */
[----:B------:R-:W-:-:S04]  /*00d0*/  ISETP.GE.U32.AND P0, PT, R5, R4, PT ;  /* 0x000000040500720c */ /* 0x000fc80003f06070 */
[----:B------:R-:W-:-:S04]  /*00e0*/  ISETP.EQ.OR P0, PT, R0, RZ, P0 ;  /* 0x000000ff0000720c */ /* 0x000fc80000702670 */
[----:B------:R-:W-:-:S13]  /*00f0*/  ISETP.GT.U32.OR P0, PT, R0, R3, P0 ;  /* 0x000000030000720c */ /* 0x000fda0000704470 */
[----:B------:R-:W-:Y:S05]  /*0100*/  @P0 EXIT ;  /* 0x000000000000094d */ /* 0x000fea0003800000 */
[----:B------:R-:W0:Y:S01]  /*0110*/  LDC.64 R12, c[0x0][0x380] ;  /* 0x0000e000ff0c7b82 */ /* 0x000e220000000a00 */
[----:B------:R-:W-:Y:S01]  /*0120*/  IADD3 R3, PT, PT, R0, -0x1, RZ ;  /* 0xffffffff00037810 */ /* 0x000fe20007ffe0ff */
[----:B------:R-:W1:Y:S04]  /*0130*/  LDCU.64 UR4, c[0x0][0x358] ;  /* 0x00006b00ff0477ac */ /* 0x000e680008000a00 */
[----:B------:R-:W-:Y:S01]  /*0140*/  IMAD R5, R3, R2, R5 ;  /* 0x0000000203057224 */ /* 0x000fe200078e0205 */
[----:B------:R-:W2:Y:S03]  /*0150*/  LDCU.64 UR6, c[0x0][0x390] ;  /* 0x00007200ff0677ac */ /* 0x000ea60008000a00 */
[----:B------:R-:W-:-:S02]  /*0160*/  IMAD R20, R5, 0x3, RZ ;  /* 0x0000000305147824 */ /* 0x000fc400078e02ff */
[--C-:B------:R-:W-:Y:S02]  /*0170*/  IMAD.IADD R7, R5, 0x1, R2.reuse ;  /* 0x0000000105077824 */ /* 0x100fe400078e0202 */
[----:B------:R-:W-:Y:S02]  /*0180*/  VIADD R9, R20, 0x1 ;  /* 0x0000000114097836 */ /* 0x000fe40000000000 */
[C---:B------:R-:W-:Y:S02]  /*0190*/  IMAD R6, R7.reuse, 0x3, RZ ;  /* 0x0000000307067824 */ /* 0x040fe400078e02ff */
[----:B------:R-:W-:Y:S02]  /*01a0*/  IMAD.IADD R21, R7, 0x1, R2 ;  /* 0x0000000107157824 */ /* 0x000fe400078e0202 */
[----:B------:R-:W-:Y:S02]  /*01b0*/  IMAD R16, R2, 0x3, R9 ;  /* 0x0000000302107824 */ /* 0x000fe400078e0209 */
[----:B------:R-:W-:Y:S01]  /*01c0*/  IMAD R21, R21, 0x3, RZ ;  /* 0x0000000315157824 */ /* 0x000fe200078e02ff */
[----:B0-----:R-:W-:-:S02]  /*01d0*/  IADD3 R28, P0, PT, R20, R12, RZ ;  /* 0x0000000c141c7210 */ /* 0x001fc40007f1e0ff */
[-C--:B------:R-:W-:Y:S02]  /*01e0*/  IADD3 R8, P1, PT, R9, R12.reuse, RZ ;  /* 0x0000000c09087210 */ /* 0x080fe40007f3e0ff */
[----:B------:R-:W-:Y:S02]  /*01f0*/  IADD3.X R29, PT, PT, RZ, R13, RZ, P0, !PT ;  /* 0x0000000dff1d7210 */ /* 0x000fe400007fe4ff */
[-C--:B------:R-:W-:Y:S01]  /*0200*/  IADD3 R22, P0, PT, R6, R12.reuse, RZ ;  /* 0x0000000c06167210 */ /* 0x080fe20007f1e0ff */
[----:B------:R-:W-:Y:S02]  /*0210*/  IMAD R17, R2, 0x3, R16 ;  /* 0x0000000302117824 */ /* 0x000fe400078e0210 */
[----:B------:R-:W-:Y:S01]  /*0220*/  VIADD R7, R20, 0x2 ;  /* 0x0000000214077836 */ /* 0x000fe20000000000 */
[----:B-1----:R-:W3:Y:S01]  /*0230*/  LDG.E.U8 R28, desc[UR4][R28.64] ;  /* 0x000000041c1c7981 */ /* 0x002ee2000c1e1100 */
[--C-:B------:R-:W-:Y:S01]  /*0240*/  IMAD.X R23, RZ, RZ, R13.reuse, P0 ;  /* 0x000000ffff177224 */ /* 0x100fe200000e060d */
[----:B------:R-:W-:Y:S01]  /*0250*/  IADD3 R14, P0, PT, R21, R12, RZ ;  /* 0x0000000c150e7210 */ /* 0x000fe20007f1e0ff */
[----:B------:R-:W-:-:S03]  /*0260*/  IMAD.X R9, RZ, RZ, R13, P1 ;  /* 0x000000ffff097224 */ /* 0x000fc600008e060d */
[----:B------:R0:W3:Y:S01]  /*0270*/  LDG.E.U8 R0, desc[UR4][R22.64] ;  /* 0x0000000416007981 */ /* 0x0000e2000c1e1100 */
[--C-:B------:R-:W-:Y:S01]  /*0280*/  IMAD.X R15, RZ, RZ, R13.reuse, P0 ;  /* 0x000000ffff0f7224 */ /* 0x100fe200000e060d */
[-C--:B------:R-:W-:Y:S02]  /*0290*/  IADD3 R4, P0, PT, R17, R12.reuse, RZ ;  /* 0x0000000c11047210 */ /* 0x080fe40007f1e0ff */
[CC--:B------:R-:W-:Y:S01]  /*02a0*/  IADD3 R24, P1, PT, R16.reuse, R12.reuse, RZ ;  /* 0x0000000c10187210 */ /* 0x0c0fe20007f3e0ff */
[----:B------:R-:W4:Y:S02]  /*02b0*/  LDG.E.U8 R8, desc[UR4][R8.64] ;  /* 0x0000000408087981 */ /* 0x000f24000c1e1100 */
[----:B------:R-:W-:Y:S02]  /*02c0*/  IMAD.X R5, RZ, RZ, R13, P0 ;  /* 0x000000ffff057224 */ /* 0x000fe400000e060d */
[----:B------:R1:W3:Y:S01]  /*02d0*/  LDG.E.U8 R19, desc[UR4][R14.64] ;  /* 0x000000040e137981 */ /* 0x0002e2000c1e1100 */
[----:B0-----:R-:W-:Y:S01]  /*02e0*/  VIADD R23, R16, 0x1 ;  /* 0x0000000110177836 */ /* 0x001fe20000000000 */
[----:B------:R-:W-:-:S02]  /*02f0*/  IADD3 R22, P0, PT, R7, R12, RZ ;  /* 0x0000000c07167210 */ /* 0x000fc40007f1e0ff */
[----:B------:R-:W-:Y:S01]  /*0300*/  IADD3 R7, PT, PT, R17, 0x1, RZ ;  /* 0x0000000111077810 */ /* 0x000fe20007ffe0ff */
[----:B------:R0:W4:Y:S01]  /*0310*/  LDG.E.U8 R10, desc[UR4][R4.64] ;  /* 0x00000004040a7981 */ /* 0x000122000c1e1100 */
[----:B------:R-:W-:Y:S02]  /*0320*/  IADD3.X R25, PT, PT, RZ, R13, RZ, P1, !PT ;  /* 0x0000000dff197210 */ /* 0x000fe40000ffe4ff */
[-C--:B-1----:R-:W-:Y:S01]  /*0330*/  IADD3 R14, P1, PT, R23, R12.reuse, RZ ;  /* 0x0000000c170e7210 */ /* 0x082fe20007f3e0ff */
[--C-:B------:R-:W-:Y:S02]  /*0340*/  IMAD.X R23, RZ, RZ, R13.reuse, P0 ;  /* 0x000000ffff177224 */ /* 0x100fe400000e060d */
[----:B------:R1:W4:Y:S01]  /*0350*/  LDG.E.U8 R24, desc[UR4][R24.64] ;  /* 0x0000000418187981 */ /* 0x000322000c1e1100 */
[----:B0-----:R-:W-:Y:S01]  /*0360*/  IADD3 R4, P0, PT, R7, R12, RZ ;  /* 0x0000000c07047210 */ /* 0x001fe20007f1e0ff */
[--C-:B------:R-:W-:Y:S02]  /*0370*/  IMAD.X R15, RZ, RZ, R13.reuse, P1 ;  /* 0x000000ffff0f7224 */ /* 0x100fe400008e060d */
[----:B------:R-:W5:Y:S02]  /*0380*/  LDG.E.U8 R7, desc[UR4][R22.64] ;  /* 0x0000000416077981 */ /* 0x000f64000c1e1100 */
[----:B------:R-:W-:-:S05]  /*0390*/  IMAD.X R5, RZ, RZ, R13, P0 ;  /* 0x000000ffff057224 */ /* 0x000fca00000e060d */
[----:B------:R-:W5:Y:S04]  /*03a0*/  LDG.E.U8 R9, desc[UR4][R4.64] ;  /* 0x0000000404097981 */ /* 0x000f68000c1e1100 */
[----:B------:R-:W5:Y:S01]  /*03b0*/  LDG.E.U8 R23, desc[UR4][R14.64] ;  /* 0x000000040e177981 */ /* 0x000f62000c1e1100 */
[----:B------:R-:W-:-:S04]  /*03c0*/  IMAD R2, R3, R2, R11 ;  /* 0x0000000203027224 */ /* 0x000fc800078e020b */
[----:B------:R-:W-:-:S05]  /*03d0*/  IMAD R3, R2, 0x3, RZ ;  /* 0x0000000302037824 */ /* 0x000fca00078e02ff */
[----:B------:R-:W-:-:S04]  /*03e0*/  IADD3 R2, P0, PT, R3, R12, RZ ;  /* 0x0000000c03027210 */ /* 0x000fc80007f1e0ff */
[----:B------:R-:W-:-:S05]  /*03f0*/  IADD3.X R3, PT, PT, RZ, R13, RZ, P0, !PT ;  /* 0x0000000dff037210 */ /* 0x000fca00007fe4ff */
[----:B------:R0:W2:Y:S01]  /*0400*/  LDG.E.U8 R29, desc[UR4][R2.64] ;  /* 0x00000004021d7981 */ /* 0x0000a2000c1e1100 */
[C---:B-1----:R-:W-:Y:S02]  /*0410*/  VIADD R25, R20.reuse, 0x4 ;  /* 0x0000000414197836 */ /* 0x042fe40000000000 */
[----:B------:R-:W-:-:S03]  /*0420*/  VIADD R11, R20, 0x6 ;  /* 0x00000006140b7836 */ /* 0x000fc60000000000 */
[-C--:B0-----:R-:W-:Y:S02]  /*0430*/  IADD3 R2, P1, PT, R25, R12.reuse, RZ ;  /* 0x0000000c19027210 */ /* 0x081fe40007f3e0ff */
[----:B------:R-:W-:Y:S01]  /*0440*/  IADD3 R14, P0, PT, R11, R12, RZ ;  /* 0x0000000c0b0e7210 */ /* 0x000fe20007f1e0ff */
[C---:B------:R-:W-:Y:S02]  /*0450*/  VIADD R11, R6.reuse, 0x6 ;  /* 0x00000006060b7836 */ /* 0x040fe40000000000 */
[----:B------:R-:W-:Y:S01]  /*0460*/  IMAD.X R3, RZ, RZ, R13, P1 ;  /* 0x000000ffff037224 */ /* 0x000fe200008e060d */
[----:B------:R-:W-:Y:S01]  /*0470*/  IADD3.X R15, PT, PT, RZ, R13, RZ, P0, !PT ;  /* 0x0000000dff0f7210 */ /* 0x000fe200007fe4ff */
[----:B------:R-:W-:-:S03]  /*0480*/  VIADD R4, R6, 0x3 ;  /* 0x0000000306047836 */ /* 0x000fc60000000000 */
[----:B------:R0:W2:Y:S01]  /*0490*/  LDG.E.U8 R5, desc[UR4][R2.64] ;  /* 0x0000000402057981 */ /* 0x0000a2000c1e1100 */
[----:B------:R-:W-:-:S03]  /*04a0*/  VIADD R27, R20, 0x7 ;  /* 0x00000007141b7836 */ /* 0x000fc60000000000 */
[----:B------:R1:W2:Y:S01]  /*04b0*/  LDG.E.U8 R18, desc[UR4][R14.64] ;  /* 0x000000040e127981 */ /* 0x0002a2000c1e1100 */
[-C--:B0-----:R-:W-:Y:S01]  /*04c0*/  IADD3 R2, P1, PT, R11, R12.reuse, RZ ;  /* 0x0000000c0b027210 */ /* 0x081fe20007f3e0ff */
[----:B------:R-:W-:Y:S01]  /*04d0*/  VIADD R25, R21, 0x3 ;  /* 0x0000000315197836 */ /* 0x000fe20000000000 */
[-C--:B------:R-:W-:Y:S02]  /*04e0*/  IADD3 R26, P2, PT, R27, R12.reuse, RZ ;  /* 0x0000000c1b1a7210 */ /* 0x080fe40007f5e0ff */
[----:B-1----:R-:W-:Y:S01]  /*04f0*/  IADD3 R14, P0, PT, R4, R12, RZ ;  /* 0x0000000c040e7210 */ /* 0x002fe20007f1e0ff */
[----:B------:R-:W-:Y:S01]  /*0500*/  IMAD.X R3, RZ, RZ, R13, P1 ;  /* 0x000000ffff037224 */ /* 0x000fe200008e060d */
[----:B------:R-:W-:-:S03]  /*0510*/  IADD3.X R27, PT, PT, RZ, R13, RZ, P2, !PT ;  /* 0x0000000dff1b7210 */ /* 0x000fc600017fe4ff */
[----:B------:R-:W-:Y:S01]  /*0520*/  IMAD.X R15, RZ, RZ, R13, P0 ;  /* 0x000000ffff0f7224 */ /* 0x000fe200000e060d */
[----:B------:R0:W2:Y:S01]  /*0530*/  LDG.E.U8 R6, desc[UR4][R2.64] ;  /* 0x0000000402067981 */ /* 0x0000a2000c1e1100 */
[----:B------:R-:W-:-:S03]  /*0540*/  IADD3 R21, PT, PT, R21, 0x6, RZ ;  /* 0x0000000615157810 */ /* 0x000fc60007ffe0ff */
[----:B------:R1:W2:Y:S01]  /*0550*/  LDG.E.U8 R11, desc[UR4][R26.64] ;  /* 0x000000041a0b7981 */ /* 0x0002a2000c1e1100 */
[----:B------:R-:W-:-:S03]  /*0560*/  VIADD R31, R17, 0x3 ;  /* 0x00000003111f7836 */ /* 0x000fc60000000000 */
[----:B------:R3:W2:Y:S01]  /*0570*/  LDG.E.U8 R22, desc[UR4][R14.64] ;  /* 0x000000040e167981 */ /* 0x0006a2000c1e1100 */
[-C--:B0-----:R-:W-:Y:S02]  /*0580*/  IADD3 R2, P0, PT, R25, R12.reuse, RZ ;  /* 0x0000000c19027210 */ /* 0x081fe40007f1e0ff */
[----:B-1----:R-:W-:-:S03]  /*0590*/  IADD3 R26, P1, PT, R21, R12, RZ ;  /* 0x0000000c151a7210 */ /* 0x002fc60007f3e0ff */
[----:B------:R-:W-:Y:S01]  /*05a0*/  IMAD.X R3, RZ, RZ, R13, P0 ;  /* 0x000000ffff037224 */ /* 0x000fe200000e060d */
[----:B------:R-:W-:Y:S01]  /*05b0*/  IADD3.X R27, PT, PT, RZ, R13, RZ, P1, !PT ;  /* 0x0000000dff1b7210 */ /* 0x000fe20000ffe4ff */
[----:B------:R-:W-:Y:S01]  /*05c0*/  VIADD R25, R20, 0x8 ;  /* 0x0000000814197836 */ /* 0x000fe20000000000 */
[----:B---3--:R-:W-:Y:S01]  /*05d0*/  IADD3 R28, PT, PT, R19, R0, R28 ;  /* 0x00000000131c7210 */ /* 0x008fe20007ffe01c */
[C---:B------:R-:W-:Y:S02]  /*05e0*/  VIADD R0, R16.reuse, 0x3 ;  /* 0x0000000310007836 */ /* 0x040fe40000000000 */
[----:B------:R-:W-:-:S03]  /*05f0*/  VIADD R19, R16, 0x6 ;  /* 0x0000000610137836 */ /* 0x000fc60000000000 */
[----:B------:R-:W-:Y:S02]  /*0600*/  IADD3 R14, P0, PT, R0, R12, RZ ;  /* 0x0000000c000e7210 */ /* 0x000fe40007f1e0ff */
[----:B----4-:R-:W-:Y:S02]  /*0610*/  IADD3 R24, PT, PT, R10, R24, R8 ;  /* 0x000000180a187210 */ /* 0x010fe40007ffe008 */
[----:B------:R0:W3:Y:S01]  /*0620*/  LDG.E.U8 R10, desc[UR4][R2.64] ;  /* 0x00000004020a7981 */ /* 0x0000e2000c1e1100 */
[----:B------:R-:W-:Y:S01]  /*0630*/  IMAD.X R15, RZ, RZ, R13, P0 ;  /* 0x000000ffff0f7224 */ /* 0x000fe200000e060d */
[-C--:B------:R-:W-:Y:S02]  /*0640*/  IADD3 R30, P0, PT, R31, R12.reuse, RZ ;  /* 0x0000000c1f1e7210 */ /* 0x080fe40007f1e0ff */
[----:B------:R1:W4:Y:S01]  /*0650*/  LDG.E.U8 R8, desc[UR4][R26.64] ;  /* 0x000000041a087981 */ /* 0x000322000c1e1100 */
[----:B0-----:R-:W-:-:S03]  /*0660*/  IADD3 R2, P1, PT, R19, R12, RZ ;  /* 0x0000000c13027210 */ /* 0x001fc60007f3e0ff */
[----:B------:R0:W4:Y:S01]  /*0670*/  LDG.E.U8 R21, desc[UR4][R14.64] ;  /* 0x000000040e157981 */ /* 0x000122000c1e1100 */
[----:B------:R-:W-:Y:S01]  /*0680*/  IADD3 R19, PT, PT, R20, 0x5, RZ ;  /* 0x0000000514137810 */ /* 0x000fe20007ffe0ff */
[----:B------:R-:W-:Y:S01]  /*0690*/  IMAD.X R3, RZ, RZ, R13, P1 ;  /* 0x000000ffff037224 */ /* 0x000fe200008e060d */
[----:B-----5:R-:W-:Y:S01]  /*06a0*/  IADD3 R23, PT, PT, R9, R23, R7 ;  /* 0x0000001709177210 */ /* 0x020fe20007ffe007 */
[----:B------:R-:W-:Y:S01]  /*06b0*/  VIADD R7, R17, 0x6 ;  /* 0x0000000611077836 */ /* 0x000fe20000000000 */
[-C--:B-1----:R-:W-:Y:S01]  /*06c0*/  IADD3 R26, P1, PT, R19, R12.reuse, RZ ;  /* 0x0000000c131a7210 */ /* 0x082fe20007f3e0ff */
[--C-:B------:R-:W-:Y:S01]  /*06d0*/  IMAD.X R31, RZ, RZ, R13.reuse, P0 ;  /* 0x000000ffff1f7224 */ /* 0x100fe200000e060d */
[----:B------:R1:W5:Y:S02]  /*06e0*/  LDG.E.U8 R2, desc[UR4][R2.64] ;  /* 0x0000000402027981 */ /* 0x000364000c1e1100 */
[----:B0-----:R-:W-:Y:S01]  /*06f0*/  IADD3 R14, P0, PT, R7, R12, RZ ;  /* 0x0000000c070e7210 */ /* 0x001fe20007f1e0ff */
[----:B------:R-:W-:Y:S01]  /*0700*/  IMAD.X R27, RZ, RZ, R13, P1 ;  /* 0x000000ffff1b7224 */ /* 0x000fe200008e060d */
[----:B------:R-:W5:Y:S02]  /*0710*/  LDG.E.U8 R9, desc[UR4][R30.64] ;  /* 0x000000041e097981 */ /* 0x000f64000c1e1100 */
[----:B------:R-:W-:-:S02]  /*0720*/  IADD3.X R15, PT, PT, RZ, R13, RZ, P0, !PT ;  /* 0x0000000dff0f7210 */ /* 0x000fc400007fe4ff */
[----:B------:R0:W5:Y:S01]  /*0730*/  LDG.E.U8 R19, desc[UR4][R26.64] ;  /* 0x000000041a137981 */ /* 0x000162000c1e1100 */
[----:B-1----:R-:W-:-:S03]  /*0740*/  VIADD R3, R16, 0x4 ;  /* 0x0000000410037836 */ /* 0x002fc60000000000 */
[----:B------:R1:W5:Y:S02]  /*0750*/  LDG.E.U8 R7, desc[UR4][R14.64] ;  /* 0x000000040e077981 */ /* 0x000364000c1e1100 */
[----:B0-----:R-:W-:-:S04]  /*0760*/  IADD3 R26, P0, PT, R3, R12, RZ ;  /* 0x0000000c031a7210 */ /* 0x001fc80007f1e0ff */
[----:B------:R-:W-:Y:S02]  /*0770*/  IADD3.X R27, PT, PT, RZ, R13, RZ, P0, !PT ;  /* 0x0000000dff1b7210 */ /* 0x000fe400007fe4ff */
[----:B-1----:R-:W-:-:S03]  /*0780*/  IADD3 R14, P0, PT, R25, R12, RZ ;  /* 0x0000000c190e7210 */ /* 0x002fc60007f1e0ff */
[----:B------:R2:W5:Y:S02]  /*0790*/  LDG.E.U8 R20, desc[UR4][R26.64] ;  /* 0x000000041a147981 */ /* 0x000564000c1e1100 */
[----:B------:R-:W-:-:S05]  /*07a0*/  IMAD.X R15, RZ, RZ, R13, P0 ;  /* 0x000000ffff0f7224 */ /* 0x000fca00000e060d */
[----:B------:R0:W5:Y:S01]  /*07b0*/  LDG.E.U8 R25, desc[UR4][R14.64] ;  /* 0x000000040e197981 */ /* 0x000162000c1e1100 */
[----:B--2---:R-:W-:Y:S01]  /*07c0*/  IMAD.IADD R26, R28, 0x1, R29 ;  /* 0x000000011c1a7824 */ /* 0x004fe200078e021d */
[C---:B------:R-:W-:Y:S01]  /*07d0*/  IADD3 R29, PT, PT, R17.reuse, 0x4, RZ ;  /* 0x00000004111d7810 */ /* 0x040fe20007ffe0ff */
[----:B------:R-:W-:-:S03]  /*07e0*/  VIADD R17, R17, 0x7 ;  /* 0x0000000711117836 */ /* 0x000fc60000000000 */
[----:B0-----:R-:W-:Y:S01]  /*07f0*/  IADD3 R14, P0, PT, R29, R12, RZ ;  /* 0x0000000c1d0e7210 */ /* 0x001fe20007f1e0ff */
[----:B------:R-:W-:-:S03]  /*0800*/  VIADD R29, R16, 0x7 ;  /* 0x00000007101d7836 */ /* 0x000fc60000000000 */
[----:B------:R-:W-:Y:S02]  /*0810*/  IADD3.X R15, PT, PT, RZ, R13, RZ, P0, !PT ;  /* 0x0000000dff0f7210 */ /* 0x000fe400007fe4ff */
[-C--:B------:R-:W-:Y:S02]  /*0820*/  IADD3 R16, P0, PT, R29, R12.reuse, RZ ;  /* 0x0000000c1d107210 */ /* 0x080fe40007f1e0ff */
[----:B------:R-:W-:Y:S01]  /*0830*/  IADD3 R12, P1, PT, R17, R12, RZ ;  /* 0x0000000c110c7210 */ /* 0x000fe20007f3e0ff */
[----:B------:R-:W2:Y:S02]  /*0840*/  LDG.E.U8 R28, desc[UR4][R14.64] ;  /* 0x000000040e1c7981 */ /* 0x000ea4000c1e1100 */
[--C-:B------:R-:W-:Y:S02]  /*0850*/  IMAD.X R17, RZ, RZ, R13.reuse, P0 ;  /* 0x000000ffff117224 */ /* 0x100fe400000e060d */
[----:B------:R-:W-:-:S03]  /*0860*/  IMAD.X R13, RZ, RZ, R13, P1 ;  /* 0x000000ffff0d7224 */ /* 0x000fc600008e060d */
[----:B------:R-:W2:Y:S04]  /*0870*/  LDG.E.U8 R16, desc[UR4][R16.64] ;  /* 0x0000000410107981 */ /* 0x000ea8000c1e1100 */
[----:B------:R-:W2:Y:S01]  /*0880*/  LDG.E.U8 R13, desc[UR4][R12.64] ;  /* 0x000000040c0d7981 */ /* 0x000ea2000c1e1100 */
[----:B------:R-:W-:Y:S01]  /*0890*/  IADD3 R24, PT, PT, R24, R5, RZ ;  /* 0x0000000518187210 */ /* 0x000fe20007ffe0ff */
[----:B------:R-:W-:Y:S01]  /*08a0*/  IMAD R5, R22, 0x2, R26 ;  /* 0x0000000216057824 */ /* 0x000fe200078e021a */
[----:B------:R-:W-:-:S04]  /*08b0*/  IADD3 R4, P0, PT, R4, UR6, RZ ;  /* 0x0000000604047c10 */ /* 0x000fc8000ff1e0ff */
[----:B---3--:R-:W-:-:S04]  /*08c0*/  IADD3 R5, PT, PT, R18, R5, R10 ;  /* 0x0000000512057210 */ /* 0x008fc80007ffe00a */
[----:B----4-:R-:W-:Y:S02]  /*08d0*/  IADD3 R5, PT, PT, R8, R5, R6 ;  /* 0x0000000508057210 */ /* 0x010fe40007ffe006 */
[----:B------:R-:W-:Y:S01]  /*08e0*/  LEA R24, R21, R24, 0x1 ;  /* 0x0000001815187211 */ /* 0x000fe200078e08ff */
[----:B-----5:R-:W-:-:S03]  /*08f0*/  IMAD.IADD R19, R23, 0x1, R19 ;  /* 0x0000000117137824 */ /* 0x020fc600078e0213 */
[----:B------:R-:W-:-:S04]  /*0900*/  IADD3 R9, PT, PT, R11, R24, R9 ;  /* 0x000000180b097210 */ /* 0x000fc80007ffe009 */
[----:B------:R-:W-:Y:S01]  /*0910*/  IADD3 R7, PT, PT, R7, R9, R2 ;  /* 0x0000000907077210 */ /* 0x000fe20007ffe002 */
[----:B------:R-:W-:Y:S02]  /*0920*/  IMAD R9, R5, 0xcccd, RZ ;  /* 0x0000cccd05097824 */ /* 0x000fe400078e02ff */
[----:B------:R-:W-:Y:S01]  /*0930*/  IMAD R19, R20, 0x2, R19 ;  /* 0x0000000214137824 */ /* 0x000fe200078e0213 */
[----:B------:R-:W-:Y:S01]  /*0940*/  IADD3 R2, P1, PT, R0, UR6, RZ ;  /* 0x0000000600027c10 */ /* 0x000fe2000ff3e0ff */
[----:B------:R-:W-:Y:S01]  /*0950*/  IMAD R11, R7, 0xcccd, RZ ;  /* 0x0000cccd070b7824 */ /* 0x000fe200078e02ff */
[----:B------:R-:W-:Y:S01]  /*0960*/  IADD3 R6, P2, PT, R3, UR6, RZ ;  /* 0x0000000603067c10 */ /* 0x000fe2000ff5e0ff */
[----:B------:R-:W-:Y:S01]  /*0970*/  IMAD.X R5, RZ, RZ, UR7, P0 ;  /* 0x00000007ff057e24 */ /* 0x000fe200080e06ff */
[----:B------:R-:W-:Y:S02]  /*0980*/  SHF.R.U32.HI R9, RZ, 0x13, R9 ;  /* 0x00000013ff097819 */ /* 0x000fe40000011609 */
[----:B------:R-:W-:Y:S01]  /*0990*/  IADD3.X R3, PT, PT, RZ, UR7, RZ, P1, !PT ;  /* 0x00000007ff037c10 */ /* 0x000fe20008ffe4ff */
[----:B------:R-:W-:Y:S01]  /*09a0*/  IMAD.X R7, RZ, RZ, UR7, P2 ;  /* 0x00000007ff077e24 */ /* 0x000fe200090e06ff */
[----:B------:R-:W-:-:S02]  /*09b0*/  SHF.R.U32.HI R11, RZ, 0x13, R11 ;  /* 0x00000013ff0b7819 */ /* 0x000fc4000001160b */
[----:B--2---:R-:W-:-:S04]  /*09c0*/  IADD3 R19, PT, PT, R25, R19, R28 ;  /* 0x0000001319137210 */ /* 0x004fc80007ffe01c */
[----:B------:R-:W-:-:S05]  /*09d0*/  IADD3 R13, PT, PT, R13, R19, R16 ;  /* 0x000000130d0d7210 */ /* 0x000fca0007ffe010 */
[----:B------:R-:W-:Y:S01]  /*09e0*/  IMAD R13, R13, 0xcccd, RZ ;  /* 0x0000cccd0d0d7824 */ /* 0x000fe200078e02ff */
[----:B------:R-:W-:Y:S04]  /*09f0*/  STG.E.U8 desc[UR4][R4.64], R9 ;  /* 0x0000000904007986 */ /* 0x000fe8000c101104 */
[----:B------:R-:W-:Y:S01]  /*0a00*/  SHF.R.U32.HI R13, RZ, 0x13, R13 ;  /* 0x00000013ff0d7819 */ /* 0x000fe2000001160d */
[----:B------:R-:W-:Y:S04]  /*0a10*/  STG.E.U8 desc[UR4][R2.64], R11 ;  /* 0x0000000b02007986 */ /* 0x000fe8000c101104 */
[----:B------:R-:W-:Y:S01]  /*0a20*/  STG.E.U8 desc[UR4][R6.64], R13 ;  /* 0x0000000d06007986 */ /* 0x000fe2000c101104 */
[----:B------:R-:W-:Y:S05]  /*0a30*/  EXIT ;  /* 0x000000000000794d */ /* 0x000fea0003800000 */
.L_x_0:
[----:B------:R-:W-:-:S00]  /*0a40*/  BRA `(.L_x_0) ;  /* 0xfffffffc00fc7947 */ /* 0x000fc0000383ffff */
[----:B------:R-:W-:-:S00]  /*0a50*/  NOP ;  /* 0x0000000000007918 */ /* 0x000fc00000000000 */
        /* <DEDUP_REMOVED lines=10> */
.L_x_1:


//--------------------- .nv.shared.reserved.0     --------------------------
	.section	.nv.shared.reserved.0,"aw",@nobits
	.weak		__nv_reservedSMEM_offset_0_alias
	.size		__nv_reservedSMEM_offset_0_alias, 0, 64
	.other		__nv_reservedSMEM_offset_0_alias,@"STO_CUDA_RESERVED_SHARED STV_DEFAULT"
__nv_reservedSMEM_offset_0_alias:
	.zero		0
	.zero		64


//--------------------- .nv.constant0._Z13kernel_smoothPhiiS_ --------------------------
	.section	.nv.constant0._Z13kernel_smoothPhiiS_,"a",@progbits
	.sectionflags	@""
	.align	4
.nv.constant0._Z13kernel_smoothPhiiS_:
	.zero		920


//--------------------- SYMBOLS --------------------------

	.type		.nv.reservedSmem.offset0,@object
	.size		.nv.reservedSmem.offset0,0x4
